//
// Generated by NVIDIA NVVM Compiler
//
// Compiler Build ID: CL-36424714
// Cuda compilation tools, release 13.0, V13.0.88
// Based on NVVM 20.0.0
//

.version 9.0
.target sm_100
.address_size 64

	// .globl	_Z10square_gpuPii

.visible .entry _Z10square_gpuPii(
	.param .u64 .ptr .align 1 _Z10square_gpuPii_param_0,
	.param .u32 _Z10square_gpuPii_param_1
)
{
	.reg .pred 	%p<2>;
	.reg .b32 	%r<8>;
	.reg .b64 	%rd<5>;

	ld.param.u64 	%rd1, [_Z10square_gpuPii_param_0];
	ld.param.u32 	%r2, [_Z10square_gpuPii_param_1];
	mov.u32 	%r3, %ctaid.x;
	mov.u32 	%r4, %ntid.x;
	mov.u32 	%r5, %tid.x;
	mad.lo.s32 	%r1, %r3, %r4, %r5;
	setp.ge.s32 	%p1, %r1, %r2;
	@%p1 bra 	$L__BB0_2;
	cvta.to.global.u64 	%rd2, %rd1;
	mul.wide.s32 	%rd3, %r1, 4;
	add.s64 	%rd4, %rd2, %rd3;
	ld.global.u32 	%r6, [%rd4];
	mul.lo.s32 	%r7, %r6, %r6;
	st.global.u32 	[%rd4], %r7;
$L__BB0_2:
	ret;

}


// ===== COMPILED SASS (sm_100) =====

	.target	sm_100

	.elftype	@"ET_EXEC"


//--------------------- .note.nv.tkinfo           --------------------------
	.section	.note.nv.tkinfo,"",@"SHT_NOTE"
	.sectionflags	@"SHF_NOTE_NV_TKINFO"
	.tkinfo
        /*0018*/ 	.word	0x00000002
        /*0030*/ 	.string	""
        /*0030*/ 	.string	"ptxas"
        /*0030*/ 	.string	"Cuda compilation tools, release 13.0, V13.0.88"
        /*0030*/ 	.string	"Build cuda_13.0.r13.0/compiler.36424714_0"
        /*0030*/ 	.string	"-arch sm_100 -m 64 "



//--------------------- .note.nv.cuinfo           --------------------------
	.section	.note.nv.cuinfo,"",@"SHT_NOTE"
	.sectionflags	@"SHF_NOTE_NV_CUINFO"
        /*0018*/ 	.short	0x0002
        /*001a*/ 	.short	0x0064
        /*001c*/ 	.short	0x0082
	.zero		2


//--------------------- .nv.info                  --------------------------
	.section	.nv.info,"",@"SHT_CUDA_INFO"
	.align	4


	//----- nvinfo : EIATTR_REGCOUNT
	.align		4
        /*0000*/ 	.byte	0x04, 0x2f
        /*0002*/ 	.short	(.L_1 - .L_0)
	.align		4
.L_0:
        /*0004*/ 	.word	index@(_Z10square_gpuPii)
        /*0008*/ 	.word	0x00000008


	//----- nvinfo : EIATTR_FRAME_SIZE
	.align		4
.L_1:
        /*000c*/ 	.byte	0x04, 0x11
        /*000e*/ 	.short	(.L_3 - .L_2)
	.align		4
.L_2:
        /*0010*/ 	.word	index@(_Z10square_gpuPii)
        /*0014*/ 	.word	0x00000000


	//----- nvinfo : EIATTR_MIN_STACK_SIZE
	.align		4
.L_3:
        /*0018*/ 	.byte	0x04, 0x12
        /*001a*/ 	.short	(.L_5 - .L_4)
	.align		4
.L_4:
        /*001c*/ 	.word	index@(_Z10square_gpuPii)
        /*0020*/ 	.word	0x00000000
.L_5:


//--------------------- .nv.compat                --------------------------
	.section	.nv.compat,"",@"SHT_CUDA_COMPAT_INFO"
	.align	4
        /*0000*/ 	.byte	0x02, 0x09, 0x00, 0x00, 0x02, 0x02, 0x01, 0x00, 0x02, 0x05, 0x05, 0x00, 0x03, 0x07, 0x01, 0x01
        /*0010*/ 	.byte	0x02, 0x03, 0x00, 0x00, 0x02, 0x06, 0x01, 0x00, 0x04, 0x0b, 0x08, 0x00, 0x09, 0x00, 0x00, 0x00
        /*0020*/ 	.byte	0x00, 0x00, 0x00, 0x00


//--------------------- .nv.info._Z10square_gpuPii --------------------------
	.section	.nv.info._Z10square_gpuPii,"",@"SHT_CUDA_INFO"
	.sectionflags	@""
	.align	4


	//----- nvinfo : EIATTR_CUDA_API_VERSION
	.align		4
        /*0000*/ 	.byte	0x04, 0x37
        /*0002*/ 	.short	(.L_7 - .L_6)
.L_6:
        /*0004*/ 	.word	0x00000082


	//----- nvinfo : EIATTR_KPARAM_INFO
	.align		4
.L_7:
        /*0008*/ 	.byte	0x04, 0x17
        /*000a*/ 	.short	(.L_9 - .L_8)
.L_8:
        /*000c*/ 	.word	0x00000000
        /*0010*/ 	.short	0x0001
        /*0012*/ 	.short	0x0008
        /*0014*/ 	.byte	0x00, 0xf0, 0x11, 0x00


	//----- nvinfo : EIATTR_KPARAM_INFO
	.align		4
.L_9:
        /*0018*/ 	.byte	0x04, 0x17
        /*001a*/ 	.short	(.L_11 - .L_10)
.L_10:
        /*001c*/ 	.word	0x00000000
        /*0020*/ 	.short	0x0000
        /*0022*/ 	.short	0x0000
        /*0024*/ 	.byte	0x00, 0xf5, 0x21, 0x00


	//----- nvinfo : EIATTR_SPARSE_MMA_MASK
	.align		4
.L_11:
        /*0028*/ 	.byte	0x03, 0x50
        /*002a*/ 	.short	0x0000


	//----- nvinfo : EIATTR_MAXREG_COUNT
	.align		4
        /*002c*/ 	.byte	0x03, 0x1b
        /*002e*/ 	.short	0x00ff


	//----- nvinfo : EIATTR_MERCURY_ISA_VERSION
	.align		4
        /*0030*/ 	.byte	0x03, 0x5f
        /*0032*/ 	.short	0x0101


	//----- nvinfo : EIATTR_VRC_CTA_INIT_COUNT
	.align		4
        /*0034*/ 	.byte	0x02, 0x4a
	.zero		1
	.zero		1


	//----- nvinfo : EIATTR_EXIT_INSTR_OFFSETS
	.align		4
        /*0038*/ 	.byte	0x04, 0x1c
        /*003a*/ 	.short	(.L_13 - .L_12)


	//   ....[0]....
.L_12:
        /*003c*/ 	.word	0x00000070


	//   ....[1]....
        /*0040*/ 	.word	0x000000e0


	//----- nvinfo : EIATTR_CBANK_PARAM_SIZE
	.align		4
.L_13:
        /*0044*/ 	.byte	0x03, 0x19
        /*0046*/ 	.short	0x000c


	//----- nvinfo : EIATTR_PARAM_CBANK
	.align		4
        /*0048*/ 	.byte	0x04, 0x0a
        /*004a*/ 	.short	(.L_15 - .L_14)
	.align		4
.L_14:
        /*004c*/ 	.word	index@(.nv.constant0._Z10square_gpuPii)
        /*0050*/ 	.short	0x0380
        /*0052*/ 	.short	0x000c


	//----- nvinfo : EIATTR_SW_WAR
	.align		4
.L_15:
        /*0054*/ 	.byte	0x04, 0x36
        /*0056*/ 	.short	(.L_17 - .L_16)
.L_16:
        /*0058*/ 	.word	0x00000008
.L_17:


//--------------------- .nv.callgraph             --------------------------
	.section	.nv.callgraph,"",@"SHT_CUDA_CALLGRAPH"
	.align	4
	.sectionentsize	8
	.align		4
        /*0000*/ 	.word	0x00000000
	.align		4
        /*0004*/ 	.word	0xffffffff
	.align		4
        /*0008*/ 	.word	0x00000000
	.align		4
        /*000c*/ 	.word	0xfffffffe
	.align		4
        /*0010*/ 	.word	0x00000000
	.align		4
        /*0014*/ 	.word	0xfffffffd
	.align		4
        /*0018*/ 	.word	0x00000000
	.align		4
        /*001c*/ 	.word	0xfffffffc


//--------------------- .text._Z10square_gpuPii   --------------------------
	.section	.text._Z10square_gpuPii,"ax",@progbits
	.align	128
        .global         _Z10square_gpuPii
        .type           _Z10square_gpuPii,@function
        .size           _Z10square_gpuPii,(.L_x_1 - _Z10square_gpuPii)
        .other          _Z10square_gpuPii,@"STO_CUDA_ENTRY STV_DEFAULT"
_Z10square_gpuPii:
.text._Z10square_gpuPii:
[----:B------:R-:W-:Y:S01]  /*0000*/  LDC R1, c[0x0][0x37c] ;  /* 0x0000df00ff017b82 */ /* 0x000fe20000000800 */
[----:B------:R-:W0:Y:S07]  /*0010*/  S2R R0, SR_TID.X ;  /* 0x0000000000007919 */ /* 0x000e2e0000002100 */
[----:B------:R-:W0:Y:S01]  /*0020*/  S2UR UR4, SR_CTAID.X ;  /* 0x00000000000479c3 */ /* 0x000e220000002500 */
[----:B------:R-:W1:Y:S07]  /*0030*/  LDCU UR5, c[0x0][0x388] ;  /* 0x00007100ff0577ac */ /* 0x000e6e0008000800 */
[----:B------:R-:W0:Y:S02]  /*0040*/  LDC R5, c[0x0][0x360] ;  /* 0x0000d800ff057b82 */ /* 0x000e240000000800 */
[----:B0-----:R-:W-:-:S05]  /*0050*/  IMAD R5, R5, UR4, R0 ;  /* 0x0000000405057c24 */ /* 0x001fca000f8e0200 */
[----:B-1----:R-:W-:-:S13]  /*0060*/  ISETP.GE.AND P0, PT, R5, UR5, PT ;  /* 0x0000000505007c0c */ /* 0x002fda000bf06270 */
[----:B------:R-:W-:Y:S05]  /*0070*/  @P0 EXIT ;  /* 0x000000000000094d */ /* 0x000fea0003800000 */
[----:B------:R-:W0:Y:S01]  /*0080*/  LDC.64 R2, c[0x0][0x380] ;  /* 0x0000e000ff027b82 */ /* 0x000e220000000a00 */
[----:B------:R-:W1:Y:S01]  /*0090*/  LDCU.64 UR4, c[0x0][0x358] ;  /* 0x00006b00ff0477ac */ /* 0x000e620008000a00 */
[----:B0-----:R-:W-:-:S05]  /*00a0*/  IMAD.WIDE R2, R5, 0x4, R2 ;  /* 0x0000000405027825 */ /* 0x001fca00078e0202 */
[----:B-1----:R-:W2:Y:S02]  /*00b0*/  LDG.E R0, desc[UR4][R2.64] ;  /* 0x0000000402007981 */ /* 0x002ea4000c1e1900 */
[----:B--2---:R-:W-:-:S05]  /*00c0*/  IMAD R5, R0, R0, RZ ;  /* 0x0000000000057224 */ /* 0x004fca00078e02ff */
[----:B------:R-:W-:Y:S01]  /*00d0*/  STG.E desc[UR4][R2.64], R5 ;  /* 0x0000000502007986 */ /* 0x000fe2000c101904 */
[----:B------:R-:W-:Y:S05]  /*00e0*/  EXIT ;  /* 0x000000000000794d */ /* 0x000fea0003800000 */
.L_x_0:
[----:B------:R-:W-:-:S00]  /*00f0*/  BRA `(.L_x_0) ;  /* 0xfffffffc00fc7947 */ /* 0x000fc0000383ffff */
[----:B------:R-:W-:-:S00]  /*0100*/  NOP ;  /* 0x0000000000007918 */ /* 0x000fc00000000000 */
[----:B------:R-:W-:-:S00]  /*0110*/  NOP ;  /* 0x0000000000007918 */ /* 0x000fc00000000000 */
[----:B------:R-:W-:-:S00]  /*0120*/  NOP ;  /* 0x0000000000007918 */ /* 0x000fc00000000000 */
[----:B------:R-:W-:-:S00]  /*0130*/  NOP ;  /* 0x0000000000007918 */ /* 0x000fc00000000000 */
[----:B------:R-:W-:-:S00]  /*0140*/  NOP ;  /* 0x0000000000007918 */ /* 0x000fc00000000000 */
[----:B------:R-:W-:-:S00]  /*0150*/  NOP ;  /* 0x0000000000007918 */ /* 0x000fc00000000000 */
[----:B------:R-:W-:-:S00]  /*0160*/  NOP ;  /* 0x0000000000007918 */ /* 0x000fc00000000000 */
[----:B------:R-:W-:-:S00]  /*0170*/  NOP ;  /* 0x0000000000007918 */ /* 0x000fc00000000000 */
.L_x_1:


//--------------------- .nv.shared.reserved.0     --------------------------
	.section	.nv.shared.reserved.0,"aw",@nobits
	.weak		__nv_reservedSMEM_offset_0_alias
	.size		__nv_reservedSMEM_offset_0_alias, 0, 64
	.other		__nv_reservedSMEM_offset_0_alias,@"STO_CUDA_RESERVED_SHARED STV_DEFAULT"
__nv_reservedSMEM_offset_0_alias:
	.zero		0
	.zero		64


//--------------------- .nv.constant0._Z10square_gpuPii --------------------------
	.section	.nv.constant0._Z10square_gpuPii,"a",@progbits
	.sectionflags	@""
	.align	4
.nv.constant0._Z10square_gpuPii:
	.zero		908


//--------------------- SYMBOLS --------------------------

	.type		.nv.reservedSmem.offset0,@object
	.size		.nv.reservedSmem.offset0,0x4
